	.headerflags	@"EF_CUDA_TEXMODE_UNIFIED EF_CUDA_64BIT_ADDRESS EF_CUDA_ACCELERATORS EF_CUDA_SM90 EF_CUDA_VIRTUAL_SM(EF_CUDA_SM90)"
	.elftype	@"ET_EXEC"


//--------------------- .nv.info                  --------------------------
	.section	.nv.info,"",@"SHT_CUDA_INFO"
	.align	4


	//----- nvinfo : EIATTR_REGCOUNT
	.align		4
        /*0000*/ 	.byte	0x04, 0x2f
        /*0002*/ 	.short	(.L_1 - .L_0)
	.align		4
.L_0:
        /*0004*/ 	.word	index@(triton_poi_fused_cat_1)
        /*0008*/ 	.word	0x00000020


	//----- nvinfo : EIATTR_MIN_STACK_SIZE
	.align		4
.L_1:
        /*000c*/ 	.byte	0x04, 0x12
        /*000e*/ 	.short	(.L_3 - .L_2)
	.align		4
.L_2:
        /*0010*/ 	.word	index@(triton_poi_fused_cat_1)
        /*0014*/ 	.word	0x00000000


	//----- nvinfo : EIATTR_FRAME_SIZE
	.align		4
.L_3:
        /*0018*/ 	.byte	0x04, 0x11
        /*001a*/ 	.short	(.L_5 - .L_4)
	.align		4
.L_4:
        /*001c*/ 	.word	index@(triton_poi_fused_cat_1)
        /*0020*/ 	.word	0x00000000


	//----- nvinfo : EIATTR_MIN_STACK_SIZE
	.align		4
.L_5:
        /*0024*/ 	.byte	0x04, 0x12
        /*0026*/ 	.short	(.L_7 - .L_6)
	.align		4
.L_6:
        /*0028*/ 	.word	index@(triton_poi_fused_cat_1)
        /*002c*/ 	.word	0x00000000
.L_7:


//--------------------- .nv.info.triton_poi_fused_cat_1 --------------------------
	.section	.nv.info.triton_poi_fused_cat_1,"",@"SHT_CUDA_INFO"
	.sectionflags	@""
	.align	4


	//----- nvinfo : EIATTR_CUDA_API_VERSION
	.align		4
        /*0000*/ 	.byte	0x04, 0x37
        /*0002*/ 	.short	(.L_9 - .L_8)
.L_8:
        /*0004*/ 	.word	0x0000007c


	//----- nvinfo : EIATTR_KPARAM_INFO
	.align		4
.L_9:
        /*0008*/ 	.byte	0x04, 0x17
        /*000a*/ 	.short	(.L_11 - .L_10)
.L_10:
        /*000c*/ 	.word	0x00000000
        /*0010*/ 	.short	0x0004
        /*0012*/ 	.short	0x0020
        /*0014*/ 	.byte	0x00, 0xf0, 0x11, 0x00


	//----- nvinfo : EIATTR_KPARAM_INFO
	.align		4
.L_11:
        /*0018*/ 	.byte	0x04, 0x17
        /*001a*/ 	.short	(.L_13 - .L_12)
.L_12:
        /*001c*/ 	.word	0x00000000
        /*0020*/ 	.short	0x0003
        /*0022*/ 	.short	0x0018
        /*0024*/ 	.byte	0x00, 0xf4, 0x21, 0x00


	//----- nvinfo : EIATTR_KPARAM_INFO
	.align		4
.L_13:
        /*0028*/ 	.byte	0x04, 0x17
        /*002a*/ 	.short	(.L_15 - .L_14)
.L_14:
        /*002c*/ 	.word	0x00000000
        /*0030*/ 	.short	0x0002
        /*0032*/ 	.short	0x0010
        /*0034*/ 	.byte	0x00, 0xf4, 0x21, 0x00


	//----- nvinfo : EIATTR_KPARAM_INFO
	.align		4
.L_15:
        /*0038*/ 	.byte	0x04, 0x17
        /*003a*/ 	.short	(.L_17 - .L_16)
.L_16:
        /*003c*/ 	.word	0x00000000
        /*0040*/ 	.short	0x0001
        /*0042*/ 	.short	0x0008
        /*0044*/ 	.byte	0x00, 0xf4, 0x21, 0x00


	//----- nvinfo : EIATTR_KPARAM_INFO
	.align		4
.L_17:
        /*0048*/ 	.byte	0x04, 0x17
        /*004a*/ 	.short	(.L_19 - .L_18)
.L_18:
        /*004c*/ 	.word	0x00000000
        /*0050*/ 	.short	0x0000
        /*0052*/ 	.short	0x0000
        /*0054*/ 	.byte	0x00, 0xf4, 0x21, 0x00


	//----- nvinfo : EIATTR_SPARSE_MMA_MASK
	.align		4
.L_19:
        /*0058*/ 	.byte	0x03, 0x50
        /*005a*/ 	.short	0x0000


	//----- nvinfo : EIATTR_MAXREG_COUNT
	.align		4
        /*005c*/ 	.byte	0x03, 0x1b
        /*005e*/ 	.short	0x00ff


	//----- nvinfo : EIATTR_EXIT_INSTR_OFFSETS
	.align		4
        /*0060*/ 	.byte	0x04, 0x1c
        /*0062*/ 	.short	(.L_21 - .L_20)


	//   ....[0]....
.L_20:
        /*0064*/ 	.word	0x000008c0


	//----- nvinfo : EIATTR_REQNTID
	.align		4
.L_21:
        /*0068*/ 	.byte	0x04, 0x10
        /*006a*/ 	.short	(.L_23 - .L_22)
.L_22:
        /*006c*/ 	.word	0x00000080
        /*0070*/ 	.word	0x00000001
        /*0074*/ 	.word	0x00000001


	//----- nvinfo : EIATTR_CBANK_PARAM_SIZE
	.align		4
.L_23:
        /*0078*/ 	.byte	0x03, 0x19
        /*007a*/ 	.short	0x0024


	//----- nvinfo : EIATTR_PARAM_CBANK
	.align		4
        /*007c*/ 	.byte	0x04, 0x0a
        /*007e*/ 	.short	(.L_25 - .L_24)
	.align		4
.L_24:
        /*0080*/ 	.word	index@(.nv.constant0.triton_poi_fused_cat_1)
        /*0084*/ 	.short	0x0210
        /*0086*/ 	.short	0x0024


	//----- nvinfo : EIATTR_SW_WAR
	.align		4
.L_25:
        /*0088*/ 	.byte	0x04, 0x36
        /*008a*/ 	.short	(.L_27 - .L_26)
.L_26:
        /*008c*/ 	.word	0x00000008
.L_27:


//--------------------- .nv.callgraph             --------------------------
	.section	.nv.callgraph,"",@"SHT_CUDA_CALLGRAPH"
	.align	4
	.sectionentsize	8
	.align		4
        /*0000*/ 	.word	0x00000000
	.align		4
        /*0004*/ 	.word	0xffffffff
	.align		4
        /*0008*/ 	.word	0x00000000
	.align		4
        /*000c*/ 	.word	0xfffffffe
	.align		4
        /*0010*/ 	.word	0x00000000
	.align		4
        /*0014*/ 	.word	0xfffffffd
	.align		4
        /*0018*/ 	.word	0x00000000
	.align		4
        /*001c*/ 	.word	0xfffffffc


//--------------------- .text.triton_poi_fused_cat_1 --------------------------
	.section	.text.triton_poi_fused_cat_1,"ax",@progbits
	.align	128
        .global         triton_poi_fused_cat_1
        .type           triton_poi_fused_cat_1,@function
        .size           triton_poi_fused_cat_1,(.L_x_1 - triton_poi_fused_cat_1)
        .other          triton_poi_fused_cat_1,@"STO_CUDA_ENTRY STV_DEFAULT"
triton_poi_fused_cat_1:
.text.triton_poi_fused_cat_1:
[----:B------:R-:W-:Y:S01]  /*0000*/  LDC R1, c[0x0][0x28] ;  /* 0x00000a00ff017b82 */ /* 0x000fe20000000800 */
[----:B------:R-:W1:Y:S07]  /*0010*/  S2R R0, SR_TID.X ;  /* 0x0000000000007919 */ /* 0x000e6e0000002100 */
[----:B------:R-:W2:Y:S01]  /*0020*/  LDC.64 R24, c[0x0][0x218] ;  /* 0x00008600ff187b82 */ /* 0x000ea20000000a00 */
[----:B------:R-:W-:Y:S01]  /*0030*/  ULDC.64 UR4, c[0x0][0x208] ;  /* 0x0000820000047ab9 */ /* 0x000fe20000000a00 */
[----:B------:R-:W-:Y:S01]  /*0040*/  CS2R R26, SRZ ;  /* 0x00000000001a7805 */ /* 0x000fe2000001ff00 */
[----:B------:R-:W3:Y:S05]  /*0050*/  S2R R23, SR_CTAID.X ;  /* 0x0000000000177919 */ /* 0x000eea0000002500 */
[----:B------:R-:W4:Y:S01]  /*0060*/  LDC.64 R14, c[0x0][0x220] ;  /* 0x00008800ff0e7b82 */ /* 0x000f220000000a00 */
[----:B-1----:R-:W-:Y:S01]  /*0070*/  IMAD.SHL.U32 R0, R0, 0x4, RZ ;  /* 0x0000000400007824 */ /* 0x002fe200078e00ff */
[----:B---3--:R-:W-:-:S04]  /*0080*/  SHF.R.S32.HI R8, RZ, 0x15, R23 ;  /* 0x00000015ff087819 */ /* 0x008fc80000011417 */
[----:B------:R-:W-:Y:S02]  /*0090*/  LOP3.LUT R0, R0, 0x1fc, RZ, 0xc0, !PT ;  /* 0x000001fc00007812 */ /* 0x000fe400078ec0ff */
[----:B------:R-:W-:-:S03]  /*00a0*/  SGXT R8, R8, 0x1 ;  /* 0x000000010808781a */ /* 0x000fc60000000200 */
[----:B------:R-:W-:-:S04]  /*00b0*/  IMAD R23, R23, 0x400, R0 ;  /* 0x0000040017177824 */ /* 0x000fc800078e0200 */
[----:B------:R-:W-:Y:S01]  /*00c0*/  IMAD.HI R2, R23, 0x2aaaaaab, RZ ;  /* 0x2aaaaaab17027827 */ /* 0x000fe200078e02ff */
[----:B------:R-:W-:-:S04]  /*00d0*/  LEA.HI R0, R8, R23, RZ, 0xc ;  /* 0x0000001708007211 */ /* 0x000fc800078f60ff */
[----:B------:R-:W-:-:S05]  /*00e0*/  SHF.R.S32.HI R3, RZ, 0xc, R0 ;  /* 0x0000000cff037819 */ /* 0x000fca0000011400 */
[----:B------:R-:W-:-:S05]  /*00f0*/  IMAD.HI R4, R3, 0x2aaaaaab, RZ ;  /* 0x2aaaaaab03047827 */ /* 0x000fca00078e02ff */
[----:B------:R-:W-:-:S04]  /*0100*/  SHF.R.U32.HI R5, RZ, 0x1f, R4 ;  /* 0x0000001fff057819 */ /* 0x000fc80000011604 */
[----:B------:R-:W-:Y:S02]  /*0110*/  LEA.HI R6, R4, R5, RZ, 0x1c ;  /* 0x0000000504067211 */ /* 0x000fe400078fe0ff */
[----:B------:R-:W-:Y:S02]  /*0120*/  SHF.R.U32.HI R5, RZ, 0x1f, R2 ;  /* 0x0000001fff057819 */ /* 0x000fe40000011602 */
[----:B------:R-:W-:Y:S01]  /*0130*/  LOP3.LUT R4, R0, 0xfffff000, RZ, 0xc0, !PT ;  /* 0xfffff00000047812 */ /* 0x000fe200078ec0ff */
[----:B------:R-:W-:Y:S01]  /*0140*/  IMAD R0, R6, -0x60, R3 ;  /* 0xffffffa006007824 */ /* 0x000fe200078e0203 */
[----:B------:R-:W-:Y:S02]  /*0150*/  LEA.HI.SX32 R2, R2, R5, 0x10 ;  /* 0x0000000502027211 */ /* 0x000fe400078f82ff */
[----:B------:R-:W-:Y:S01]  /*0160*/  CS2R R6, SRZ ;  /* 0x0000000000067805 */ /* 0x000fe2000001ff00 */
[----:B------:R-:W-:Y:S01]  /*0170*/  IMAD.IADD R3, R23, 0x1, -R4 ;  /* 0x0000000117037824 */ /* 0x000fe200078e0a04 */
[C---:B------:R-:W-:Y:S01]  /*0180*/  ISETP.GT.AND P3, PT, R0.reuse, 0x3f, PT ;  /* 0x0000003f0000780c */ /* 0x040fe20003f64270 */
[----:B------:R-:W-:Y:S01]  /*0190*/  VIADD R12, R0, 0xffffffc0 ;  /* 0xffffffc0000c7836 */ /* 0x000fe20000000000 */
[----:B------:R-:W-:Y:S01]  /*01a0*/  CS2R R4, SRZ ;  /* 0x0000000000047805 */ /* 0x000fe2000001ff00 */
[----:B------:R-:W-:-:S04]  /*01b0*/  IMAD R3, R2, 0x20000, R3 ;  /* 0x0002000002037824 */ /* 0x000fc800078e0203 */
[C---:B------:R-:W-:Y:S01]  /*01c0*/  IMAD R3, R12.reuse, 0x1000, R3 ;  /* 0x000010000c037824 */ /* 0x040fe200078e0203 */
[----:B------:R-:W-:Y:S01]  /*01d0*/  CS2R R20, SRZ ;  /* 0x0000000000147805 */ /* 0x000fe2000001ff00 */
[----:B----4-:R-:W-:-:S04]  /*01e0*/  IMAD.WIDE R12, R12, 0x4, R14 ;  /* 0x000000040c0c7825 */ /* 0x010fc800078e020e */
[----:B--2---:R-:W-:-:S04]  /*01f0*/  IMAD.WIDE R10, R3, 0x4, R24 ;  /* 0x00000004030a7825 */ /* 0x004fc800078e0218 */
[----:B------:R-:W-:Y:S01]  /*0200*/  IMAD.MOV.U32 R22, RZ, RZ, RZ ;  /* 0x000000ffff167224 */ /* 0x000fe200078e00ff */
[----:B------:R1:W2:Y:S01]  /*0210*/  @P3 LDG.E.128 R4, desc[UR4][R10.64] ;  /* 0x000000040a043981 */ /* 0x0002a2000c1e1d00 */
[----:B------:R-:W-:Y:S01]  /*0220*/  VIADD R3, R23, 0x200 ;  /* 0x0000020017037836 */ /* 0x000fe20000000000 */
[----:B------:R-:W-:Y:S02]  /*0230*/  ISETP.GE.AND P1, PT, R0, 0x40, PT ;  /* 0x000000400000780c */ /* 0x000fe40003f26270 */
[----:B------:R-:W3:Y:S01]  /*0240*/  @P3 LDG.E.EL R27, desc[UR4][R12.64] ;  /* 0x000000040c1b3981 */ /* 0x000ee2000c2e1900 */
[----:B------:R-:W-:Y:S01]  /*0250*/  IMAD.HI R16, R3, 0x2aaaaaab, RZ ;  /* 0x2aaaaaab03107827 */ /* 0x000fe200078e02ff */
[----:B------:R-:W-:Y:S02]  /*0260*/  LEA.HI R8, R8, R3, RZ, 0xc ;  /* 0x0000000308087211 */ /* 0x000fe400078f60ff */
[----:B------:R-:W4:Y:S02]  /*0270*/  @P3 LDG.E.EL R22, desc[UR4][R12.64] ;  /* 0x000000040c163981 */ /* 0x000f24000c2e1900 */
[----:B------:R-:W-:-:S02]  /*0280*/  SHF.R.U32.HI R17, RZ, 0x1f, R16 ;  /* 0x0000001fff117819 */ /* 0x000fc40000011610 */
[----:B------:R-:W-:Y:S01]  /*0290*/  SHF.R.S32.HI R9, RZ, 0xc, R8 ;  /* 0x0000000cff097819 */ /* 0x000fe20000011408 */
[----:B------:R-:W5:Y:S01]  /*02a0*/  @P3 LDG.E.EL R21, desc[UR4][R12.64] ;  /* 0x000000040c153981 */ /* 0x000f62000c2e1900 */
[----:B------:R-:W-:Y:S02]  /*02b0*/  LEA.HI.SX32 R16, R16, R17, 0x10 ;  /* 0x0000001110107211 */ /* 0x000fe400078f82ff */
[----:B------:R-:W-:Y:S01]  /*02c0*/  LOP3.LUT R8, R8, 0xfffff000, RZ, 0xc0, !PT ;  /* 0xfffff00008087812 */ /* 0x000fe200078ec0ff */
[----:B------:R-:W-:-:S04]  /*02d0*/  IMAD.HI R18, R9, 0x2aaaaaab, RZ ;  /* 0x2aaaaaab09127827 */ /* 0x000fc800078e02ff */
[----:B-1----:R-:W-:Y:S02]  /*02e0*/  IMAD.IADD R11, R3, 0x1, -R8 ;  /* 0x00000001030b7824 */ /* 0x002fe400078e0a08 */
[C---:B------:R-:W-:Y:S01]  /*02f0*/  IMAD R29, R16.reuse, -0x60000, R3 ;  /* 0xfffa0000101d7824 */ /* 0x040fe200078e0203 */
[----:B------:R-:W-:Y:S01]  /*0300*/  SHF.R.U32.HI R19, RZ, 0x1f, R18 ;  /* 0x0000001fff137819 */ /* 0x000fe20000011612 */
[C---:B------:R-:W-:Y:S02]  /*0310*/  IMAD R11, R16.reuse, 0x20000, R11 ;  /* 0x00020000100b7824 */ /* 0x040fe400078e020b */
[----:B------:R-:W-:Y:S01]  /*0320*/  IMAD R29, R16, 0x40000, R29 ;  /* 0x00040000101d7824 */ /* 0x000fe200078e021d */
[----:B------:R-:W-:Y:S01]  /*0330*/  LEA.HI R18, R18, R19, RZ, 0x1c ;  /* 0x0000001312127211 */ /* 0x000fe200078fe0ff */
[----:B------:R-:W1:Y:S01]  /*0340*/  LDC.64 R16, c[0x0][0x210] ;  /* 0x00008400ff107b82 */ /* 0x000e620000000a00 */
[----:B------:R-:W-:-:S03]  /*0350*/  IMAD R19, R2, -0x60000, R23 ;  /* 0xfffa000002137824 */ /* 0x000fc600078e0217 */
[----:B------:R-:W-:Y:S02]  /*0360*/  IMAD R18, R18, -0x60, R9 ;  /* 0xffffffa012127824 */ /* 0x000fe400078e0209 */
[----:B------:R-:W-:Y:S02]  /*0370*/  IMAD R19, R2, 0x40000, R19 ;  /* 0x0004000002137824 */ /* 0x000fe400078e0213 */
[C---:B------:R-:W-:Y:S01]  /*0380*/  VIADD R2, R18.reuse, 0xffffffc0 ;  /* 0xffffffc012027836 */ /* 0x040fe20000000000 */
[----:B------:R-:W-:-:S03]  /*0390*/  ISETP.GT.AND P2, PT, R18, 0x3f, PT ;  /* 0x0000003f1200780c */ /* 0x000fc60003f44270 */
[C---:B------:R-:W-:Y:S02]  /*03a0*/  IMAD R28, R2.reuse, 0x1000, R11 ;  /* 0x00001000021c7824 */ /* 0x040fe400078e020b */
[----:B------:R-:W-:Y:S01]  /*03b0*/  IMAD.WIDE R14, R2, 0x4, R14 ;  /* 0x00000004020e7825 */ /* 0x000fe200078e020e */
[----:B------:R-:W-:-:S03]  /*03c0*/  CS2R R2, SRZ ;  /* 0x0000000000027805 */ /* 0x000fc6000001ff00 */
[----:B------:R-:W-:Y:S01]  /*03d0*/  IMAD.MOV.U32 R0, RZ, RZ, RZ ;  /* 0x000000ffff007224 */ /* 0x000fe200078e00ff */
[----:B------:R-:W-:Y:S02]  /*03e0*/  ISETP.GE.AND P0, PT, R18, 0x40, PT ;  /* 0x000000401200780c */ /* 0x000fe40003f06270 */
[----:B------:R1:W5:Y:S01]  /*03f0*/  @P3 LDG.E.EL R3, desc[UR4][R12.64] ;  /* 0x000000040c033981 */ /* 0x000362000c2e1900 */
[----:B------:R-:W-:Y:S02]  /*0400*/  CS2R R8, SRZ ;  /* 0x0000000000087805 */ /* 0x000fe4000001ff00 */
[----:B------:R-:W-:Y:S01]  /*0410*/  CS2R R10, SRZ ;  /* 0x00000000000a7805 */ /* 0x000fe2000001ff00 */
[----:B-1----:R-:W-:Y:S01]  /*0420*/  IMAD.WIDE R18, R19, 0x4, R16 ;  /* 0x0000000413127825 */ /* 0x002fe200078e0210 */
[----:B------:R-:W5:Y:S04]  /*0430*/  @P2 LDG.E.EL R20, desc[UR4][R14.64] ;  /* 0x000000040e142981 */ /* 0x000f68000c2e1900 */
[----:B------:R-:W5:Y:S01]  /*0440*/  @P2 LDG.E.EL R26, desc[UR4][R14.64] ;  /* 0x000000040e1a2981 */ /* 0x000f62000c2e1900 */
[----:B------:R-:W-:Y:S01]  /*0450*/  IMAD.WIDE R24, R28, 0x4, R24 ;  /* 0x000000041c187825 */ /* 0x000fe200078e0218 */
[----:B------:R-:W-:-:S02]  /*0460*/  CS2R R12, SRZ ;  /* 0x00000000000c7805 */ /* 0x000fc4000001ff00 */
[----:B------:R-:W5:Y:S04]  /*0470*/  @P2 LDG.E.EL R2, desc[UR4][R14.64] ;  /* 0x000000040e022981 */ /* 0x000f68000c2e1900 */
[----:B------:R1:W5:Y:S04]  /*0480*/  @P2 LDG.E.EL R0, desc[UR4][R14.64] ;  /* 0x000000040e002981 */ /* 0x000368000c2e1900 */
[----:B------:R1:W5:Y:S02]  /*0490*/  @!P1 LDG.E.128 R8, desc[UR4][R18.64] ;  /* 0x0000000412089981 */ /* 0x000364000c1e1d00 */
[----:B-1----:R-:W-:-:S06]  /*04a0*/  CS2R R14, SRZ ;  /* 0x00000000000e7805 */ /* 0x002fcc000001ff00 */
[----:B------:R1:W5:Y:S01]  /*04b0*/  @P2 LDG.E.128 R12, desc[UR4][R24.64] ;  /* 0x00000004180c2981 */ /* 0x000362000c1e1d00 */
[----:B------:R-:W-:Y:S01]  /*04c0*/  IMAD.WIDE R28, R29, 0x4, R16 ;  /* 0x000000041d1c7825 */ /* 0x000fe200078e0210 */
[----:B------:R-:W-:Y:S02]  /*04d0*/  CS2R R16, SRZ ;  /* 0x0000000000107805 */ /* 0x000fe4000001ff00 */
[----:B0-----:R-:W-:-:S06]  /*04e0*/  CS2R R18, SRZ ;  /* 0x0000000000127805 */ /* 0x001fcc000001ff00 */
[----:B------:R-:W5:Y:S01]  /*04f0*/  @!P0 LDG.E.128 R16, desc[UR4][R28.64] ;  /* 0x000000041c108981 */ /* 0x000f62000c1e1d00 */
[----:B--2---:R-:W-:Y:S02]  /*0500*/  SEL R4, R4, RZ, P3 ;  /* 0x000000ff04047207 */ /* 0x004fe40001800000 */
[----:B------:R-:W-:Y:S02]  /*0510*/  SEL R5, R5, RZ, P3 ;  /* 0x000000ff05057207 */ /* 0x000fe40001800000 */
[----:B---3--:R-:W-:Y:S02]  /*0520*/  SEL R27, R27, RZ, P3 ;  /* 0x000000ff1b1b7207 */ /* 0x008fe40001800000 */
[----:B------:R-:W-:Y:S02]  /*0530*/  SEL R6, R6, RZ, P3 ;  /* 0x000000ff06067207 */ /* 0x000fe40001800000 */
[----:B----4-:R-:W-:Y:S02]  /*0540*/  SEL R22, R22, RZ, P3 ;  /* 0x000000ff16167207 */ /* 0x010fe40001800000 */
[----:B------:R-:W-:-:S02]  /*0550*/  FSETP.GT.AND P6, PT, R4, -R27, PT ;  /* 0x8000001b0400720b */ /* 0x000fc40003fc4000 */
[----:B-----5:R-:W-:Y:S02]  /*0560*/  SEL R21, R21, RZ, P3 ;  /* 0x000000ff15157207 */ /* 0x020fe40001800000 */
[----:B------:R-:W-:Y:S02]  /*0570*/  SEL R7, R7, RZ, P3 ;  /* 0x000000ff07077207 */ /* 0x000fe40001800000 */
[C---:B------:R-:W-:Y:S01]  /*0580*/  FSETP.GT.AND P4, PT, R6.reuse, -R21, PT ;  /* 0x800000150600720b */ /* 0x040fe20003f84000 */
[----:B------:R-:W-:Y:S01]  /*0590*/  FADD R21, R6, R21 ;  /* 0x0000001506157221 */ /* 0x000fe20000000000 */
[----:B------:R-:W-:-:S05]  /*05a0*/  FADD R4, R4, R27 ;  /* 0x0000001b04047221 */ /* 0x000fca0000000000 */
[----:B------:R-:W-:-:S06]  /*05b0*/  @!P6 FMUL R4, R4, 0.20000000298023223877 ;  /* 0x3e4ccccd0404e820 */ /* 0x000fcc0000400000 */
[----:B------:R-:W-:Y:S01]  /*05c0*/  @!P4 FMUL R21, R21, 0.20000000298023223877 ;  /* 0x3e4ccccd1515c820 */ /* 0x000fe20000400000 */
[----:B-1----:R-:W-:Y:S02]  /*05d0*/  SEL R24, R3, RZ, P3 ;  /* 0x000000ff03187207 */ /* 0x002fe40001800000 */
[----:B------:R-:W-:Y:S02]  /*05e0*/  FSETP.GT.AND P3, PT, R5, -R22, PT ;  /* 0x800000160500720b */ /* 0x000fe40003f64000 */
[C---:B------:R-:W-:Y:S01]  /*05f0*/  FSETP.GT.AND P5, PT, R7.reuse, -R24, PT ;  /* 0x800000180700720b */ /* 0x040fe20003fa4000 */
[----:B------:R-:W-:Y:S02]  /*0600*/  FADD R3, R7, R24 ;  /* 0x0000001807037221 */ /* 0x000fe40000000000 */
[----:B------:R-:W0:Y:S01]  /*0610*/  LDC.64 R6, c[0x0][0x228] ;  /* 0x00008a00ff067b82 */ /* 0x000e220000000a00 */
[----:B------:R-:W-:Y:S01]  /*0620*/  FADD R5, R5, R22 ;  /* 0x0000001605057221 */ /* 0x000fe20000000000 */
[----:B------:R-:W-:-:S02]  /*0630*/  SEL R26, R26, RZ, P2 ;  /* 0x000000ff1a1a7207 */ /* 0x000fc40001000000 */
[----:B------:R-:W-:Y:S02]  /*0640*/  SEL R27, R2, RZ, P2 ;  /* 0x000000ff021b7207 */ /* 0x000fe40001000000 */
[----:B------:R-:W-:Y:S02]  /*0650*/  SEL R0, R0, RZ, P2 ;  /* 0x000000ff00007207 */ /* 0x000fe40001000000 */
[----:B------:R-:W-:Y:S02]  /*0660*/  SEL R25, R8, RZ, !P1 ;  /* 0x000000ff08197207 */ /* 0x000fe40004800000 */
[----:B------:R-:W-:Y:S02]  /*0670*/  SEL R8, R11, RZ, !P1 ;  /* 0x000000ff0b087207 */ /* 0x000fe40004800000 */
[----:B------:R-:W-:Y:S01]  /*0680*/  SEL R11, R20, RZ, P2 ;  /* 0x000000ff140b7207 */ /* 0x000fe20001000000 */
[----:B------:R-:W-:Y:S01]  /*0690*/  @!P3 FMUL R5, R5, 0.20000000298023223877 ;  /* 0x3e4ccccd0505b820 */ /* 0x000fe20000400000 */
[----:B------:R-:W-:-:S02]  /*06a0*/  SEL R12, R12, RZ, P2 ;  /* 0x000000ff0c0c7207 */ /* 0x000fc40001000000 */
[----:B------:R-:W-:Y:S02]  /*06b0*/  SEL R13, R13, RZ, P2 ;  /* 0x000000ff0d0d7207 */ /* 0x000fe40001000000 */
[----:B------:R-:W-:Y:S02]  /*06c0*/  SEL R14, R14, RZ, P2 ;  /* 0x000000ff0e0e7207 */ /* 0x000fe40001000000 */
[----:B------:R-:W-:Y:S02]  /*06d0*/  SEL R15, R15, RZ, P2 ;  /* 0x000000ff0f0f7207 */ /* 0x000fe40001000000 */
[----:B------:R-:W-:Y:S02]  /*06e0*/  FSETP.GT.AND P6, PT, R12, -R11, PT ;  /* 0x8000000b0c00720b */ /* 0x000fe40003fc4000 */
[----:B------:R-:W-:Y:S02]  /*06f0*/  FSETP.GT.AND P3, PT, R13, -R26, PT ;  /* 0x8000001a0d00720b */ /* 0x000fe40003f64000 */
[----:B------:R-:W-:-:S02]  /*0700*/  FSETP.GT.AND P4, PT, R14, -R27, PT ;  /* 0x8000001b0e00720b */ /* 0x000fc40003f84000 */
[----:B------:R-:W-:Y:S01]  /*0710*/  FSETP.GT.AND P2, PT, R15, -R0, PT ;  /* 0x800000000f00720b */ /* 0x000fe20003f44000 */
[----:B------:R-:W-:Y:S01]  /*0720*/  FADD R11, R12, R11 ;  /* 0x0000000b0c0b7221 */ /* 0x000fe20000000000 */
[----:B------:R-:W-:Y:S01]  /*0730*/  SEL R22, R9, RZ, !P1 ;  /* 0x000000ff09167207 */ /* 0x000fe20004800000 */
[----:B------:R-:W-:Y:S01]  /*0740*/  FADD R9, R13, R26 ;  /* 0x0000001a0d097221 */ /* 0x000fe20000000000 */
[----:B------:R-:W-:Y:S01]  /*0750*/  FADD R2, R14, R27 ;  /* 0x0000001b0e027221 */ /* 0x000fe20000000000 */
[----:B------:R-:W-:Y:S01]  /*0760*/  FADD R0, R15, R0 ;  /* 0x000000000f007221 */ /* 0x000fe20000000000 */
[----:B------:R-:W-:Y:S01]  /*0770*/  @!P5 FMUL R3, R3, 0.20000000298023223877 ;  /* 0x3e4ccccd0303d820 */ /* 0x000fe20000400000 */
[----:B------:R-:W-:Y:S01]  /*0780*/  @!P6 FMUL R11, R11, 0.20000000298023223877 ;  /* 0x3e4ccccd0b0be820 */ /* 0x000fe20000400000 */
[----:B------:R-:W-:Y:S01]  /*0790*/  SEL R10, R10, RZ, !P1 ;  /* 0x000000ff0a0a7207 */ /* 0x000fe20004800000 */
[----:B------:R-:W-:Y:S01]  /*07a0*/  @!P3 FMUL R9, R9, 0.20000000298023223877 ;  /* 0x3e4ccccd0909b820 */ /* 0x000fe20000400000 */
[----:B------:R-:W-:Y:S01]  /*07b0*/  SEL R16, R16, RZ, !P0 ;  /* 0x000000ff10107207 */ /* 0x000fe20004000000 */
[----:B------:R-:W-:Y:S01]  /*07c0*/  @!P4 FMUL R2, R2, 0.20000000298023223877 ;  /* 0x3e4ccccd0202c820 */ /* 0x000fe20000400000 */
[----:B------:R-:W-:Y:S01]  /*07d0*/  SEL R14, R17, RZ, !P0 ;  /* 0x000000ff110e7207 */ /* 0x000fe20004000000 */
[----:B------:R-:W-:Y:S01]  /*07e0*/  @!P2 FMUL R0, R0, 0.20000000298023223877 ;  /* 0x3e4ccccd0000a820 */ /* 0x000fe20000400000 */
[----:B------:R-:W-:Y:S01]  /*07f0*/  SEL R15, R18, RZ, !P0 ;  /* 0x000000ff120f7207 */ /* 0x000fe20004000000 */
[----:B0-----:R-:W-:Y:S01]  /*0800*/  IMAD.WIDE R12, R23, 0x4, R6 ;  /* 0x00000004170c7825 */ /* 0x001fe200078e0206 */
[----:B------:R-:W-:-:S02]  /*0810*/  SEL R19, R19, RZ, !P0 ;  /* 0x000000ff13137207 */ /* 0x000fc40004000000 */
[----:B------:R-:W-:Y:S02]  /*0820*/  SEL R7, R8, R3, !P1 ;  /* 0x0000000308077207 */ /* 0x000fe40004800000 */
[----:B------:R-:W-:Y:S02]  /*0830*/  SEL R6, R10, R21, !P1 ;  /* 0x000000150a067207 */ /* 0x000fe40004800000 */
[----:B------:R-:W-:Y:S02]  /*0840*/  SEL R8, R16, R11, !P0 ;  /* 0x0000000b10087207 */ /* 0x000fe40004000000 */
[----:B------:R-:W-:Y:S02]  /*0850*/  SEL R4, R25, R4, !P1 ;  /* 0x0000000419047207 */ /* 0x000fe40004800000 */
[----:B------:R-:W-:Y:S02]  /*0860*/  SEL R5, R22, R5, !P1 ;  /* 0x0000000516057207 */ /* 0x000fe40004800000 */
[----:B------:R-:W-:-:S02]  /*0870*/  SEL R9, R14, R9, !P0 ;  /* 0x000000090e097207 */ /* 0x000fc40004000000 */
[----:B------:R-:W-:Y:S02]  /*0880*/  SEL R10, R15, R2, !P0 ;  /* 0x000000020f0a7207 */ /* 0x000fe40004000000 */
[----:B------:R-:W-:Y:S01]  /*0890*/  SEL R11, R19, R0, !P0 ;  /* 0x00000000130b7207 */ /* 0x000fe20004000000 */
[----:B------:R-:W-:Y:S04]  /*08a0*/  STG.E.128 desc[UR4][R12.64], R4 ;  /* 0x000000040c007986 */ /* 0x000fe8000c101d04 */
[----:B------:R-:W-:Y:S01]  /*08b0*/  STG.E.128 desc[UR4][R12.64+0x800], R8 ;  /* 0x000800080c007986 */ /* 0x000fe2000c101d04 */
[----:B------:R-:W-:Y:S05]  /*08c0*/  EXIT ;  /* 0x000000000000794d */ /* 0x000fea0003800000 */
.L_x_0:
[----:B------:R-:W-:-:S00]  /*08d0*/  BRA `(.L_x_0) ;  /* 0xfffffffc00fc7947 */ /* 0x000fc0000383ffff */
[----:B------:R-:W-:-:S00]  /*08e0*/  NOP ;  /* 0x0000000000007918 */ /* 0x000fc00000000000 */
        /* <DEDUP_REMOVED lines=9> */
.L_x_1:


//--------------------- .nv.constant0.triton_poi_fused_cat_1 --------------------------
	.section	.nv.constant0.triton_poi_fused_cat_1,"a",@progbits
	.sectionflags	@""
	.align	4
.nv.constant0.triton_poi_fused_cat_1:
	.zero		564
